	.headerflags	@"EF_CUDA_TEXMODE_UNIFIED EF_CUDA_64BIT_ADDRESS EF_CUDA_ACCELERATORS EF_CUDA_SM90 EF_CUDA_VIRTUAL_SM(EF_CUDA_SM90)"
	.elftype	@"ET_EXEC"


//--------------------- .nv.info                  --------------------------
	.section	.nv.info,"",@"SHT_CUDA_INFO"
	.align	4


	//----- nvinfo : EIATTR_REGCOUNT
	.align		4
        /*0000*/ 	.byte	0x04, 0x2f
        /*0002*/ 	.short	(.L_1 - .L_0)
	.align		4
.L_0:
        /*0004*/ 	.word	index@(triton_poi_fused_maximum_0)
        /*0008*/ 	.word	0x0000000e


	//----- nvinfo : EIATTR_MIN_STACK_SIZE
	.align		4
.L_1:
        /*000c*/ 	.byte	0x04, 0x12
        /*000e*/ 	.short	(.L_3 - .L_2)
	.align		4
.L_2:
        /*0010*/ 	.word	index@(triton_poi_fused_maximum_0)
        /*0014*/ 	.word	0x00000000


	//----- nvinfo : EIATTR_FRAME_SIZE
	.align		4
.L_3:
        /*0018*/ 	.byte	0x04, 0x11
        /*001a*/ 	.short	(.L_5 - .L_4)
	.align		4
.L_4:
        /*001c*/ 	.word	index@(triton_poi_fused_maximum_0)
        /*0020*/ 	.word	0x00000000


	//----- nvinfo : EIATTR_MIN_STACK_SIZE
	.align		4
.L_5:
        /*0024*/ 	.byte	0x04, 0x12
        /*0026*/ 	.short	(.L_7 - .L_6)
	.align		4
.L_6:
        /*0028*/ 	.word	index@(triton_poi_fused_maximum_0)
        /*002c*/ 	.word	0x00000000
.L_7:


//--------------------- .nv.info.triton_poi_fused_maximum_0 --------------------------
	.section	.nv.info.triton_poi_fused_maximum_0,"",@"SHT_CUDA_INFO"
	.sectionflags	@""
	.align	4


	//----- nvinfo : EIATTR_CUDA_API_VERSION
	.align		4
        /*0000*/ 	.byte	0x04, 0x37
        /*0002*/ 	.short	(.L_9 - .L_8)
.L_8:
        /*0004*/ 	.word	0x0000007c


	//----- nvinfo : EIATTR_KPARAM_INFO
	.align		4
.L_9:
        /*0008*/ 	.byte	0x04, 0x17
        /*000a*/ 	.short	(.L_11 - .L_10)
.L_10:
        /*000c*/ 	.word	0x00000000
        /*0010*/ 	.short	0x0003
        /*0012*/ 	.short	0x0018
        /*0014*/ 	.byte	0x00, 0xf0, 0x11, 0x00


	//----- nvinfo : EIATTR_KPARAM_INFO
	.align		4
.L_11:
        /*0018*/ 	.byte	0x04, 0x17
        /*001a*/ 	.short	(.L_13 - .L_12)
.L_12:
        /*001c*/ 	.word	0x00000000
        /*0020*/ 	.short	0x0002
        /*0022*/ 	.short	0x0010
        /*0024*/ 	.byte	0x00, 0xf4, 0x21, 0x00


	//----- nvinfo : EIATTR_KPARAM_INFO
	.align		4
.L_13:
        /*0028*/ 	.byte	0x04, 0x17
        /*002a*/ 	.short	(.L_15 - .L_14)
.L_14:
        /*002c*/ 	.word	0x00000000
        /*0030*/ 	.short	0x0001
        /*0032*/ 	.short	0x0008
        /*0034*/ 	.byte	0x00, 0xf4, 0x21, 0x00


	//----- nvinfo : EIATTR_KPARAM_INFO
	.align		4
.L_15:
        /*0038*/ 	.byte	0x04, 0x17
        /*003a*/ 	.short	(.L_17 - .L_16)
.L_16:
        /*003c*/ 	.word	0x00000000
        /*0040*/ 	.short	0x0000
        /*0042*/ 	.short	0x0000
        /*0044*/ 	.byte	0x00, 0xf4, 0x21, 0x00


	//----- nvinfo : EIATTR_SPARSE_MMA_MASK
	.align		4
.L_17:
        /*0048*/ 	.byte	0x03, 0x50
        /*004a*/ 	.short	0x0000


	//----- nvinfo : EIATTR_MAXREG_COUNT
	.align		4
        /*004c*/ 	.byte	0x03, 0x1b
        /*004e*/ 	.short	0x00ff


	//----- nvinfo : EIATTR_EXIT_INSTR_OFFSETS
	.align		4
        /*0050*/ 	.byte	0x04, 0x1c
        /*0052*/ 	.short	(.L_19 - .L_18)


	//   ....[0]....
.L_18:
        /*0054*/ 	.word	0x00000160


	//   ....[1]....
        /*0058*/ 	.word	0x00000180


	//----- nvinfo : EIATTR_REQNTID
	.align		4
.L_19:
        /*005c*/ 	.byte	0x04, 0x10
        /*005e*/ 	.short	(.L_21 - .L_20)
.L_20:
        /*0060*/ 	.word	0x00000080
        /*0064*/ 	.word	0x00000001
        /*0068*/ 	.word	0x00000001


	//----- nvinfo : EIATTR_CBANK_PARAM_SIZE
	.align		4
.L_21:
        /*006c*/ 	.byte	0x03, 0x19
        /*006e*/ 	.short	0x001c


	//----- nvinfo : EIATTR_PARAM_CBANK
	.align		4
        /*0070*/ 	.byte	0x04, 0x0a
        /*0072*/ 	.short	(.L_23 - .L_22)
	.align		4
.L_22:
        /*0074*/ 	.word	index@(.nv.constant0.triton_poi_fused_maximum_0)
        /*0078*/ 	.short	0x0210
        /*007a*/ 	.short	0x001c


	//----- nvinfo : EIATTR_SW_WAR
	.align		4
.L_23:
        /*007c*/ 	.byte	0x04, 0x36
        /*007e*/ 	.short	(.L_25 - .L_24)
.L_24:
        /*0080*/ 	.word	0x00000008
.L_25:


//--------------------- .nv.callgraph             --------------------------
	.section	.nv.callgraph,"",@"SHT_CUDA_CALLGRAPH"
	.align	4
	.sectionentsize	8
	.align		4
        /*0000*/ 	.word	0x00000000
	.align		4
        /*0004*/ 	.word	0xffffffff
	.align		4
        /*0008*/ 	.word	0x00000000
	.align		4
        /*000c*/ 	.word	0xfffffffe
	.align		4
        /*0010*/ 	.word	0x00000000
	.align		4
        /*0014*/ 	.word	0xfffffffd
	.align		4
        /*0018*/ 	.word	0x00000000
	.align		4
        /*001c*/ 	.word	0xfffffffc


//--------------------- .text.triton_poi_fused_maximum_0 --------------------------
	.section	.text.triton_poi_fused_maximum_0,"ax",@progbits
	.align	128
        .global         triton_poi_fused_maximum_0
        .type           triton_poi_fused_maximum_0,@function
        .size           triton_poi_fused_maximum_0,(.L_x_1 - triton_poi_fused_maximum_0)
        .other          triton_poi_fused_maximum_0,@"STO_CUDA_ENTRY STV_DEFAULT"
triton_poi_fused_maximum_0:
.text.triton_poi_fused_maximum_0:
[----:B------:R-:W0:Y:S02]  /*0000*/  LDC R1, c[0x0][0x28] ;  /* 0x00000a00ff017b82 */ /* 0x000e240000000800 */
[----:B------:R-:W1:Y:S01]  /*0010*/  S2R R0, SR_TID.X ;  /* 0x0000000000007919 */ /* 0x000e620000002100 */
[----:B------:R-:W2:Y:S01]  /*0020*/  LDC.64 R2, c[0x0][0x210] ;  /* 0x00008400ff027b82 */ /* 0x000ea20000000a00 */
[----:B------:R-:W-:Y:S01]  /*0030*/  CS2R R10, SRZ ;  /* 0x00000000000a7805 */ /* 0x000fe2000001ff00 */
[----:B------:R-:W-:Y:S01]  /*0040*/  ULDC.64 UR4, c[0x0][0x208] ;  /* 0x0000820000047ab9 */ /* 0x000fe20000000a00 */
[----:B------:R-:W3:Y:S05]  /*0050*/  S2R R9, SR_CTAID.X ;  /* 0x0000000000097919 */ /* 0x000eea0000002500 */
[----:B------:R-:W4:Y:S08]  /*0060*/  LDC.64 R4, c[0x0][0x218] ;  /* 0x00008600ff047b82 */ /* 0x000f300000000a00 */
[----:B------:R-:W5:Y:S01]  /*0070*/  LDC.64 R6, c[0x0][0x220] ;  /* 0x00008800ff067b82 */ /* 0x000f620000000a00 */
[----:B-1----:R-:W-:Y:S01]  /*0080*/  IMAD.SHL.U32 R0, R0, 0x2, RZ ;  /* 0x0000000200007824 */ /* 0x002fe200078e00ff */
[----:B----4-:R-:W4:Y:S04]  /*0090*/  LDG.E R4, desc[UR4][R4.64] ;  /* 0x0000000404047981 */ /* 0x010f28000c1e1900 */
[----:B------:R-:W-:-:S05]  /*00a0*/  LOP3.LUT R0, R0, 0xfe, RZ, 0xc0, !PT ;  /* 0x000000fe00007812 */ /* 0x000fca00078ec0ff */
[----:B---3--:R-:W-:-:S04]  /*00b0*/  IMAD R9, R9, 0x100, R0 ;  /* 0x0000010009097824 */ /* 0x008fc800078e0200 */
[C---:B--2---:R-:W-:Y:S01]  /*00c0*/  IMAD.WIDE R2, R9.reuse, 0x4, R2 ;  /* 0x0000000409027825 */ /* 0x044fe200078e0202 */
[----:B------:R-:W-:-:S13]  /*00d0*/  ISETP.GE.AND P4, PT, R9, 0x100, PT ;  /* 0x000001000900780c */ /* 0x000fda0003f86270 */
[----:B------:R-:W4:Y:S01]  /*00e0*/  @!P4 LDG.E.64 R10, desc[UR4][R2.64] ;  /* 0x00000004020ac981 */ /* 0x000f22000c1e1b00 */
[----:B-----5:R-:W-:Y:S01]  /*00f0*/  IMAD.WIDE R6, R9, 0x4, R6 ;  /* 0x0000000409067825 */ /* 0x020fe200078e0206 */
[CC--:B----4-:R-:W-:Y:S02]  /*0100*/  FSETP.GT.AND P0, PT, R10.reuse, R4.reuse, PT ;  /* 0x000000040a00720b */ /* 0x0d0fe40003f04000 */
[C---:B------:R-:W-:Y:S02]  /*0110*/  FSETP.GT.AND P1, PT, R11.reuse, R4, PT ;  /* 0x000000040b00720b */ /* 0x040fe40003f24000 */
[----:B------:R-:W-:Y:S02]  /*0120*/  FSETP.NAN.AND P2, PT, R10, R10, PT ;  /* 0x0000000a0a00720b */ /* 0x000fe40003f48000 */
[----:B------:R-:W-:-:S07]  /*0130*/  FSETP.NAN.AND P3, PT, R11, R11, PT ;  /* 0x0000000b0b00720b */ /* 0x000fce0003f68000 */
[-C--:B------:R-:W-:Y:S02]  /*0140*/  @!P0 SEL R10, R10, R4.reuse, P2 ;  /* 0x000000040a0a8207 */ /* 0x080fe40001000000 */
[----:B------:R-:W-:Y:S01]  /*0150*/  @!P1 SEL R11, R11, R4, P3 ;  /* 0x000000040b0b9207 */ /* 0x000fe20001800000 */
[----:B------:R-:W-:Y:S06]  /*0160*/  @P4 EXIT ;  /* 0x000000000000494d */ /* 0x000fec0003800000 */
[----:B------:R-:W-:Y:S01]  /*0170*/  STG.E.64 desc[UR4][R6.64], R10 ;  /* 0x0000000a06007986 */ /* 0x000fe2000c101b04 */
[----:B------:R-:W-:Y:S05]  /*0180*/  EXIT ;  /* 0x000000000000794d */ /* 0x000fea0003800000 */
.L_x_0:
[----:B------:R-:W-:-:S00]  /*0190*/  BRA `(.L_x_0) ;  /* 0xfffffffc00fc7947 */ /* 0x000fc0000383ffff */
[----:B------:R-:W-:-:S00]  /*01a0*/  NOP ;  /* 0x0000000000007918 */ /* 0x000fc00000000000 */
        /* <DEDUP_REMOVED lines=13> */
.L_x_1:


//--------------------- .nv.constant0.triton_poi_fused_maximum_0 --------------------------
	.section	.nv.constant0.triton_poi_fused_maximum_0,"a",@progbits
	.sectionflags	@""
	.align	4
.nv.constant0.triton_poi_fused_maximum_0:
	.zero		556
